//
// Generated by NVIDIA NVVM Compiler
//
// Compiler Build ID: CL-36424714
// Cuda compilation tools, release 13.0, V13.0.88
// Based on NVVM 20.0.0
//

.version 9.0
.target sm_100
.address_size 64

	// .globl	_Z16ControllerKernelPfi

.visible .entry _Z16ControllerKernelPfi(
	.param .u64 .ptr .align 1 _Z16ControllerKernelPfi_param_0,
	.param .u32 _Z16ControllerKernelPfi_param_1
)
{


	ret;

}


// ===== COMPILED SASS (sm_100) =====

	.target	sm_100

	.elftype	@"ET_EXEC"


//--------------------- .note.nv.tkinfo           --------------------------
	.section	.note.nv.tkinfo,"",@"SHT_NOTE"
	.sectionflags	@"SHF_NOTE_NV_TKINFO"
	.tkinfo
        /*0018*/ 	.word	0x00000002
        /*0030*/ 	.string	""
        /*0030*/ 	.string	"ptxas"
        /*0030*/ 	.string	"Cuda compilation tools, release 13.0, V13.0.88"
        /*0030*/ 	.string	"Build cuda_13.0.r13.0/compiler.36424714_0"
        /*0030*/ 	.string	"-arch sm_100 -m 64 "



//--------------------- .note.nv.cuinfo           --------------------------
	.section	.note.nv.cuinfo,"",@"SHT_NOTE"
	.sectionflags	@"SHF_NOTE_NV_CUINFO"
        /*0018*/ 	.short	0x0002
        /*001a*/ 	.short	0x0064
        /*001c*/ 	.short	0x0082
	.zero		2


//--------------------- .nv.info                  --------------------------
	.section	.nv.info,"",@"SHT_CUDA_INFO"
	.align	4


	//----- nvinfo : EIATTR_REGCOUNT
	.align		4
        /*0000*/ 	.byte	0x04, 0x2f
        /*0002*/ 	.short	(.L_1 - .L_0)
	.align		4
.L_0:
        /*0004*/ 	.word	index@(_Z16ControllerKernelPfi)
        /*0008*/ 	.word	0x00000004


	//----- nvinfo : EIATTR_FRAME_SIZE
	.align		4
.L_1:
        /*000c*/ 	.byte	0x04, 0x11
        /*000e*/ 	.short	(.L_3 - .L_2)
	.align		4
.L_2:
        /*0010*/ 	.word	index@(_Z16ControllerKernelPfi)
        /*0014*/ 	.word	0x00000000


	//----- nvinfo : EIATTR_MIN_STACK_SIZE
	.align		4
.L_3:
        /*0018*/ 	.byte	0x04, 0x12
        /*001a*/ 	.short	(.L_5 - .L_4)
	.align		4
.L_4:
        /*001c*/ 	.word	index@(_Z16ControllerKernelPfi)
        /*0020*/ 	.word	0x00000000
.L_5:


//--------------------- .nv.compat                --------------------------
	.section	.nv.compat,"",@"SHT_CUDA_COMPAT_INFO"
	.align	4
        /*0000*/ 	.byte	0x02, 0x09, 0x00, 0x00, 0x02, 0x02, 0x01, 0x00, 0x02, 0x05, 0x05, 0x00, 0x03, 0x07, 0x01, 0x01
        /*0010*/ 	.byte	0x02, 0x03, 0x00, 0x00, 0x02, 0x06, 0x01, 0x00, 0x04, 0x0b, 0x08, 0x00, 0x09, 0x00, 0x00, 0x00
        /*0020*/ 	.byte	0x00, 0x00, 0x00, 0x00


//--------------------- .nv.info._Z16ControllerKernelPfi --------------------------
	.section	.nv.info._Z16ControllerKernelPfi,"",@"SHT_CUDA_INFO"
	.sectionflags	@""
	.align	4


	//----- nvinfo : EIATTR_CUDA_API_VERSION
	.align		4
        /*0000*/ 	.byte	0x04, 0x37
        /*0002*/ 	.short	(.L_7 - .L_6)
.L_6:
        /*0004*/ 	.word	0x00000082


	//----- nvinfo : EIATTR_KPARAM_INFO
	.align		4
.L_7:
        /*0008*/ 	.byte	0x04, 0x17
        /*000a*/ 	.short	(.L_9 - .L_8)
.L_8:
        /*000c*/ 	.word	0x00000000
        /*0010*/ 	.short	0x0001
        /*0012*/ 	.short	0x0008
        /*0014*/ 	.byte	0x00, 0xf0, 0x11, 0x00


	//----- nvinfo : EIATTR_KPARAM_INFO
	.align		4
.L_9:
        /*0018*/ 	.byte	0x04, 0x17
        /*001a*/ 	.short	(.L_11 - .L_10)
.L_10:
        /*001c*/ 	.word	0x00000000
        /*0020*/ 	.short	0x0000
        /*0022*/ 	.short	0x0000
        /*0024*/ 	.byte	0x00, 0xf5, 0x21, 0x00


	//----- nvinfo : EIATTR_SPARSE_MMA_MASK
	.align		4
.L_11:
        /*0028*/ 	.byte	0x03, 0x50
        /*002a*/ 	.short	0x0000


	//----- nvinfo : EIATTR_MAXREG_COUNT
	.align		4
        /*002c*/ 	.byte	0x03, 0x1b
        /*002e*/ 	.short	0x00ff


	//----- nvinfo : EIATTR_MERCURY_ISA_VERSION
	.align		4
        /*0030*/ 	.byte	0x03, 0x5f
        /*0032*/ 	.short	0x0101


	//----- nvinfo : EIATTR_VRC_CTA_INIT_COUNT
	.align		4
        /*0034*/ 	.byte	0x02, 0x4a
	.zero		1
	.zero		1


	//----- nvinfo : EIATTR_EXIT_INSTR_OFFSETS
	.align		4
        /*0038*/ 	.byte	0x04, 0x1c
        /*003a*/ 	.short	(.L_13 - .L_12)


	//   ....[0]....
.L_12:
        /*003c*/ 	.word	0x00000010


	//----- nvinfo : EIATTR_CBANK_PARAM_SIZE
	.align		4
.L_13:
        /*0040*/ 	.byte	0x03, 0x19
        /*0042*/ 	.short	0x000c


	//----- nvinfo : EIATTR_PARAM_CBANK
	.align		4
        /*0044*/ 	.byte	0x04, 0x0a
        /*0046*/ 	.short	(.L_15 - .L_14)
	.align		4
.L_14:
        /*0048*/ 	.word	index@(.nv.constant0._Z16ControllerKernelPfi)
        /*004c*/ 	.short	0x0380
        /*004e*/ 	.short	0x000c


	//----- nvinfo : EIATTR_SW_WAR
	.align		4
.L_15:
        /*0050*/ 	.byte	0x04, 0x36
        /*0052*/ 	.short	(.L_17 - .L_16)
.L_16:
        /*0054*/ 	.word	0x00000008
.L_17:


//--------------------- .nv.callgraph             --------------------------
	.section	.nv.callgraph,"",@"SHT_CUDA_CALLGRAPH"
	.align	4
	.sectionentsize	8
	.align		4
        /*0000*/ 	.word	0x00000000
	.align		4
        /*0004*/ 	.word	0xffffffff
	.align		4
        /*0008*/ 	.word	0x00000000
	.align		4
        /*000c*/ 	.word	0xfffffffe
	.align		4
        /*0010*/ 	.word	0x00000000
	.align		4
        /*0014*/ 	.word	0xfffffffd
	.align		4
        /*0018*/ 	.word	0x00000000
	.align		4
        /*001c*/ 	.word	0xfffffffc


//--------------------- .text._Z16ControllerKernelPfi --------------------------
	.section	.text._Z16ControllerKernelPfi,"ax",@progbits
	.align	128
        .global         _Z16ControllerKernelPfi
        .type           _Z16ControllerKernelPfi,@function
        .size           _Z16ControllerKernelPfi,(.L_x_1 - _Z16ControllerKernelPfi)
        .other          _Z16ControllerKernelPfi,@"STO_CUDA_ENTRY STV_DEFAULT"
_Z16ControllerKernelPfi:
.text._Z16ControllerKernelPfi:
[----:B------:R-:W-:Y:S01]  /*0000*/  LDC R1, c[0x0][0x37c] ;  /* 0x0000df00ff017b82 */ /* 0x000fe20000000800 */
[----:B------:R-:W-:Y:S05]  /*0010*/  EXIT ;  /* 0x000000000000794d */ /* 0x000fea0003800000 */
.L_x_0:
[----:B------:R-:W-:-:S00]  /*0020*/  BRA `(.L_x_0) ;  /* 0xfffffffc00fc7947 */ /* 0x000fc0000383ffff */
[----:B------:R-:W-:-:S00]  /*0030*/  NOP ;  /* 0x0000000000007918 */ /* 0x000fc00000000000 */
        /* <DEDUP_REMOVED lines=12> */
.L_x_1:


//--------------------- .nv.shared.reserved.0     --------------------------
	.section	.nv.shared.reserved.0,"aw",@nobits
	.weak		__nv_reservedSMEM_offset_0_alias
	.size		__nv_reservedSMEM_offset_0_alias, 0, 64
	.other		__nv_reservedSMEM_offset_0_alias,@"STO_CUDA_RESERVED_SHARED STV_DEFAULT"
__nv_reservedSMEM_offset_0_alias:
	.zero		0
	.zero		64


//--------------------- .nv.constant0._Z16ControllerKernelPfi --------------------------
	.section	.nv.constant0._Z16ControllerKernelPfi,"a",@progbits
	.sectionflags	@""
	.align	4
.nv.constant0._Z16ControllerKernelPfi:
	.zero		908


//--------------------- SYMBOLS --------------------------

	.type		.nv.reservedSmem.offset0,@object
	.size		.nv.reservedSmem.offset0,0x4
